//
// Generated by NVIDIA NVVM Compiler
//
// Compiler Build ID: CL-36424714
// Cuda compilation tools, release 13.0, V13.0.88
// Based on NVVM 20.0.0
//

.version 9.0
.target sm_100
.address_size 64

	// .globl	_Z10testKernelv

.visible .entry _Z10testKernelv()
{


	ret;

}


// ===== COMPILED SASS (sm_100) =====

	.target	sm_100

	.elftype	@"ET_EXEC"


//--------------------- .note.nv.tkinfo           --------------------------
	.section	.note.nv.tkinfo,"",@"SHT_NOTE"
	.sectionflags	@"SHF_NOTE_NV_TKINFO"
	.tkinfo
        /*0018*/ 	.word	0x00000002
        /*0030*/ 	.string	""
        /*0030*/ 	.string	"ptxas"
        /*0030*/ 	.string	"Cuda compilation tools, release 13.0, V13.0.88"
        /*0030*/ 	.string	"Build cuda_13.0.r13.0/compiler.36424714_0"
        /*0030*/ 	.string	"-arch sm_100 -m 64 "



//--------------------- .note.nv.cuinfo           --------------------------
	.section	.note.nv.cuinfo,"",@"SHT_NOTE"
	.sectionflags	@"SHF_NOTE_NV_CUINFO"
        /*0018*/ 	.short	0x0002
        /*001a*/ 	.short	0x0064
        /*001c*/ 	.short	0x0082
	.zero		2


//--------------------- .nv.info                  --------------------------
	.section	.nv.info,"",@"SHT_CUDA_INFO"
	.align	4


	//----- nvinfo : EIATTR_REGCOUNT
	.align		4
        /*0000*/ 	.byte	0x04, 0x2f
        /*0002*/ 	.short	(.L_1 - .L_0)
	.align		4
.L_0:
        /*0004*/ 	.word	index@(_Z10testKernelv)
        /*0008*/ 	.word	0x00000004


	//----- nvinfo : EIATTR_FRAME_SIZE
	.align		4
.L_1:
        /*000c*/ 	.byte	0x04, 0x11
        /*000e*/ 	.short	(.L_3 - .L_2)
	.align		4
.L_2:
        /*0010*/ 	.word	index@(_Z10testKernelv)
        /*0014*/ 	.word	0x00000000


	//----- nvinfo : EIATTR_MIN_STACK_SIZE
	.align		4
.L_3:
        /*0018*/ 	.byte	0x04, 0x12
        /*001a*/ 	.short	(.L_5 - .L_4)
	.align		4
.L_4:
        /*001c*/ 	.word	index@(_Z10testKernelv)
        /*0020*/ 	.word	0x00000000
.L_5:


//--------------------- .nv.compat                --------------------------
	.section	.nv.compat,"",@"SHT_CUDA_COMPAT_INFO"
	.align	4
        /*0000*/ 	.byte	0x02, 0x09, 0x00, 0x00, 0x02, 0x02, 0x01, 0x00, 0x02, 0x05, 0x05, 0x00, 0x03, 0x07, 0x01, 0x01
        /*0010*/ 	.byte	0x02, 0x03, 0x00, 0x00, 0x02, 0x06, 0x01, 0x00, 0x04, 0x0b, 0x08, 0x00, 0x09, 0x00, 0x00, 0x00
        /*0020*/ 	.byte	0x00, 0x00, 0x00, 0x00


//--------------------- .nv.info._Z10testKernelv  --------------------------
	.section	.nv.info._Z10testKernelv,"",@"SHT_CUDA_INFO"
	.sectionflags	@""
	.align	4


	//----- nvinfo : EIATTR_CUDA_API_VERSION
	.align		4
        /*0000*/ 	.byte	0x04, 0x37
        /*0002*/ 	.short	(.L_7 - .L_6)
.L_6:
        /*0004*/ 	.word	0x00000082


	//----- nvinfo : EIATTR_SPARSE_MMA_MASK
	.align		4
.L_7:
        /*0008*/ 	.byte	0x03, 0x50
        /*000a*/ 	.short	0x0000


	//----- nvinfo : EIATTR_MAXREG_COUNT
	.align		4
        /*000c*/ 	.byte	0x03, 0x1b
        /*000e*/ 	.short	0x00ff


	//----- nvinfo : EIATTR_MERCURY_ISA_VERSION
	.align		4
        /*0010*/ 	.byte	0x03, 0x5f
        /*0012*/ 	.short	0x0101


	//----- nvinfo : EIATTR_VRC_CTA_INIT_COUNT
	.align		4
        /*0014*/ 	.byte	0x02, 0x4a
	.zero		1
	.zero		1


	//----- nvinfo : EIATTR_EXIT_INSTR_OFFSETS
	.align		4
        /*0018*/ 	.byte	0x04, 0x1c
        /*001a*/ 	.short	(.L_9 - .L_8)


	//   ....[0]....
.L_8:
        /*001c*/ 	.word	0x00000010


	//----- nvinfo : EIATTR_SW_WAR
	.align		4
.L_9:
        /*0020*/ 	.byte	0x04, 0x36
        /*0022*/ 	.short	(.L_11 - .L_10)
.L_10:
        /*0024*/ 	.word	0x00000008
.L_11:


//--------------------- .nv.callgraph             --------------------------
	.section	.nv.callgraph,"",@"SHT_CUDA_CALLGRAPH"
	.align	4
	.sectionentsize	8
	.align		4
        /*0000*/ 	.word	0x00000000
	.align		4
        /*0004*/ 	.word	0xffffffff
	.align		4
        /*0008*/ 	.word	0x00000000
	.align		4
        /*000c*/ 	.word	0xfffffffe
	.align		4
        /*0010*/ 	.word	0x00000000
	.align		4
        /*0014*/ 	.word	0xfffffffd
	.align		4
        /*0018*/ 	.word	0x00000000
	.align		4
        /*001c*/ 	.word	0xfffffffc


//--------------------- .text._Z10testKernelv     --------------------------
	.section	.text._Z10testKernelv,"ax",@progbits
	.align	128
        .global         _Z10testKernelv
        .type           _Z10testKernelv,@function
        .size           _Z10testKernelv,(.L_x_1 - _Z10testKernelv)
        .other          _Z10testKernelv,@"STO_CUDA_ENTRY STV_DEFAULT"
_Z10testKernelv:
.text._Z10testKernelv:
[----:B------:R-:W-:Y:S01]  /*0000*/  LDC R1, c[0x0][0x37c] ;  /* 0x0000df00ff017b82 */ /* 0x000fe20000000800 */
[----:B------:R-:W-:Y:S05]  /*0010*/  EXIT ;  /* 0x000000000000794d */ /* 0x000fea0003800000 */
.L_x_0:
[----:B------:R-:W-:-:S00]  /*0020*/  BRA `(.L_x_0) ;  /* 0xfffffffc00fc7947 */ /* 0x000fc0000383ffff */
[----:B------:R-:W-:-:S00]  /*0030*/  NOP ;  /* 0x0000000000007918 */ /* 0x000fc00000000000 */
        /* <DEDUP_REMOVED lines=12> */
.L_x_1:


//--------------------- .nv.shared.reserved.0     --------------------------
	.section	.nv.shared.reserved.0,"aw",@nobits
	.weak		__nv_reservedSMEM_offset_0_alias
	.size		__nv_reservedSMEM_offset_0_alias, 0, 64
	.other		__nv_reservedSMEM_offset_0_alias,@"STO_CUDA_RESERVED_SHARED STV_DEFAULT"
__nv_reservedSMEM_offset_0_alias:
	.zero		0
	.zero		64


//--------------------- .nv.constant0._Z10testKernelv --------------------------
	.section	.nv.constant0._Z10testKernelv,"a",@progbits
	.sectionflags	@""
	.align	4
.nv.constant0._Z10testKernelv:
	.zero		896


//--------------------- SYMBOLS --------------------------

	.type		.nv.reservedSmem.offset0,@object
	.size		.nv.reservedSmem.offset0,0x4
